	.headerflags	@"EF_CUDA_TEXMODE_UNIFIED EF_CUDA_64BIT_ADDRESS EF_CUDA_ACCELERATORS EF_CUDA_SM90 EF_CUDA_VIRTUAL_SM(EF_CUDA_SM90)"
	.elftype	@"ET_EXEC"


//--------------------- .nv.info                  --------------------------
	.section	.nv.info,"",@"SHT_CUDA_INFO"
	.align	4


	//----- nvinfo : EIATTR_REGCOUNT
	.align		4
        /*0000*/ 	.byte	0x04, 0x2f
        /*0002*/ 	.short	(.L_3 - .L_2)
	.align		4
.L_2:
        /*0004*/ 	.word	index@(triton_poi_fused__native_batch_norm_legit_no_training_add_relu_23)
        /*0008*/ 	.word	0x00000014


	//----- nvinfo : EIATTR_MIN_STACK_SIZE
	.align		4
.L_3:
        /*000c*/ 	.byte	0x04, 0x12
        /*000e*/ 	.short	(.L_5 - .L_4)
	.align		4
.L_4:
        /*0010*/ 	.word	index@(triton_poi_fused__native_batch_norm_legit_no_training_add_relu_23)
        /*0014*/ 	.word	0x00000000


	//----- nvinfo : EIATTR_FRAME_SIZE
	.align		4
.L_5:
        /*0018*/ 	.byte	0x04, 0x11
        /*001a*/ 	.short	(.L_7 - .L_6)
	.align		4
.L_6:
        /*001c*/ 	.word	index@(triton_poi_fused__native_batch_norm_legit_no_training_add_relu_23)
        /*0020*/ 	.word	0x00000000


	//----- nvinfo : EIATTR_MIN_STACK_SIZE
	.align		4
.L_7:
        /*0024*/ 	.byte	0x04, 0x12
        /*0026*/ 	.short	(.L_9 - .L_8)
	.align		4
.L_8:
        /*0028*/ 	.word	index@(triton_poi_fused__native_batch_norm_legit_no_training_add_relu_23)
        /*002c*/ 	.word	0x00000000
.L_9:


//--------------------- .nv.info.triton_poi_fused__native_batch_norm_legit_no_training_add_relu_23 --------------------------
	.section	.nv.info.triton_poi_fused__native_batch_norm_legit_no_training_add_relu_23,"",@"SHT_CUDA_INFO"
	.sectionflags	@""
	.align	4


	//----- nvinfo : EIATTR_CUDA_API_VERSION
	.align		4
        /*0000*/ 	.byte	0x04, 0x37
        /*0002*/ 	.short	(.L_11 - .L_10)
.L_10:
        /*0004*/ 	.word	0x0000007c


	//----- nvinfo : EIATTR_KPARAM_INFO
	.align		4
.L_11:
        /*0008*/ 	.byte	0x04, 0x17
        /*000a*/ 	.short	(.L_13 - .L_12)
.L_12:
        /*000c*/ 	.word	0x00000000
        /*0010*/ 	.short	0x0007
        /*0012*/ 	.short	0x0038
        /*0014*/ 	.byte	0x00, 0xf0, 0x11, 0x00


	//----- nvinfo : EIATTR_KPARAM_INFO
	.align		4
.L_13:
        /*0018*/ 	.byte	0x04, 0x17
        /*001a*/ 	.short	(.L_15 - .L_14)
.L_14:
        /*001c*/ 	.word	0x00000000
        /*0020*/ 	.short	0x0006
        /*0022*/ 	.short	0x0030
        /*0024*/ 	.byte	0x00, 0xf4, 0x21, 0x00


	//----- nvinfo : EIATTR_KPARAM_INFO
	.align		4
.L_15:
        /*0028*/ 	.byte	0x04, 0x17
        /*002a*/ 	.short	(.L_17 - .L_16)
.L_16:
        /*002c*/ 	.word	0x00000000
        /*0030*/ 	.short	0x0005
        /*0032*/ 	.short	0x0028
        /*0034*/ 	.byte	0x00, 0xf4, 0x21, 0x00


	//----- nvinfo : EIATTR_KPARAM_INFO
	.align		4
.L_17:
        /*0038*/ 	.byte	0x04, 0x17
        /*003a*/ 	.short	(.L_19 - .L_18)
.L_18:
        /*003c*/ 	.word	0x00000000
        /*0040*/ 	.short	0x0004
        /*0042*/ 	.short	0x0020
        /*0044*/ 	.byte	0x00, 0xf4, 0x21, 0x00


	//----- nvinfo : EIATTR_KPARAM_INFO
	.align		4
.L_19:
        /*0048*/ 	.byte	0x04, 0x17
        /*004a*/ 	.short	(.L_21 - .L_20)
.L_20:
        /*004c*/ 	.word	0x00000000
        /*0050*/ 	.short	0x0003
        /*0052*/ 	.short	0x0018
        /*0054*/ 	.byte	0x00, 0xf4, 0x21, 0x00


	//----- nvinfo : EIATTR_KPARAM_INFO
	.align		4
.L_21:
        /*0058*/ 	.byte	0x04, 0x17
        /*005a*/ 	.short	(.L_23 - .L_22)
.L_22:
        /*005c*/ 	.word	0x00000000
        /*0060*/ 	.short	0x0002
        /*0062*/ 	.short	0x0010
        /*0064*/ 	.byte	0x00, 0xf4, 0x21, 0x00


	//----- nvinfo : EIATTR_KPARAM_INFO
	.align		4
.L_23:
        /*0068*/ 	.byte	0x04, 0x17
        /*006a*/ 	.short	(.L_25 - .L_24)
.L_24:
        /*006c*/ 	.word	0x00000000
        /*0070*/ 	.short	0x0001
        /*0072*/ 	.short	0x0008
        /*0074*/ 	.byte	0x00, 0xf4, 0x21, 0x00


	//----- nvinfo : EIATTR_KPARAM_INFO
	.align		4
.L_25:
        /*0078*/ 	.byte	0x04, 0x17
        /*007a*/ 	.short	(.L_27 - .L_26)
.L_26:
        /*007c*/ 	.word	0x00000000
        /*0080*/ 	.short	0x0000
        /*0082*/ 	.short	0x0000
        /*0084*/ 	.byte	0x00, 0xf4, 0x21, 0x00


	//----- nvinfo : EIATTR_SPARSE_MMA_MASK
	.align		4
.L_27:
        /*0088*/ 	.byte	0x03, 0x50
        /*008a*/ 	.short	0x0000


	//----- nvinfo : EIATTR_MAXREG_COUNT
	.align		4
        /*008c*/ 	.byte	0x03, 0x1b
        /*008e*/ 	.short	0x00ff


	//----- nvinfo : EIATTR_EXIT_INSTR_OFFSETS
	.align		4
        /*0090*/ 	.byte	0x04, 0x1c
        /*0092*/ 	.short	(.L_29 - .L_28)


	//   ....[0]....
.L_28:
        /*0094*/ 	.word	0x00000420


	//----- nvinfo : EIATTR_REQNTID
	.align		4
.L_29:
        /*0098*/ 	.byte	0x04, 0x10
        /*009a*/ 	.short	(.L_31 - .L_30)
.L_30:
        /*009c*/ 	.word	0x00000100
        /*00a0*/ 	.word	0x00000001
        /*00a4*/ 	.word	0x00000001


	//----- nvinfo : EIATTR_CBANK_PARAM_SIZE
	.align		4
.L_31:
        /*00a8*/ 	.byte	0x03, 0x19
        /*00aa*/ 	.short	0x003c


	//----- nvinfo : EIATTR_PARAM_CBANK
	.align		4
        /*00ac*/ 	.byte	0x04, 0x0a
        /*00ae*/ 	.short	(.L_33 - .L_32)
	.align		4
.L_32:
        /*00b0*/ 	.word	index@(.nv.constant0.triton_poi_fused__native_batch_norm_legit_no_training_add_relu_23)
        /*00b4*/ 	.short	0x0210
        /*00b6*/ 	.short	0x003c


	//----- nvinfo : EIATTR_SW_WAR
	.align		4
.L_33:
        /*00b8*/ 	.byte	0x04, 0x36
        /*00ba*/ 	.short	(.L_35 - .L_34)
.L_34:
        /*00bc*/ 	.word	0x00000008
.L_35:


//--------------------- .nv.callgraph             --------------------------
	.section	.nv.callgraph,"",@"SHT_CUDA_CALLGRAPH"
	.align	4
	.sectionentsize	8
	.align		4
        /*0000*/ 	.word	0x00000000
	.align		4
        /*0004*/ 	.word	0xffffffff
	.align		4
        /*0008*/ 	.word	0x00000000
	.align		4
        /*000c*/ 	.word	0xfffffffe
	.align		4
        /*0010*/ 	.word	0x00000000
	.align		4
        /*0014*/ 	.word	0xfffffffd
	.align		4
        /*0018*/ 	.word	0x00000000
	.align		4
        /*001c*/ 	.word	0xfffffffc


//--------------------- .nv.constant4             --------------------------
	.section	.nv.constant4,"a",@progbits
	.align	8
	.align		8
.nv.constant4:
        /*0000*/ 	.dword	_$_str
	.align		8
        /*0008*/ 	.dword	_$_str_$_2


//--------------------- .text.triton_poi_fused__native_batch_norm_legit_no_training_add_relu_23 --------------------------
	.section	.text.triton_poi_fused__native_batch_norm_legit_no_training_add_relu_23,"ax",@progbits
	.align	128
        .global         triton_poi_fused__native_batch_norm_legit_no_training_add_relu_23
        .type           triton_poi_fused__native_batch_norm_legit_no_training_add_relu_23,@function
        .size           triton_poi_fused__native_batch_norm_legit_no_training_add_relu_23,(.L_x_1 - triton_poi_fused__native_batch_norm_legit_no_training_add_relu_23)
        .other          triton_poi_fused__native_batch_norm_legit_no_training_add_relu_23,@"STO_CUDA_ENTRY STV_DEFAULT"
triton_poi_fused__native_batch_norm_legit_no_training_add_relu_23:
.text.triton_poi_fused__native_batch_norm_legit_no_training_add_relu_23:
[----:B------:R-:W-:Y:S01]  /*0000*/  LDC R1, c[0x0][0x28] ;  /* 0x00000a00ff017b82 */ /* 0x000fe20000000800 */
[----:B------:R-:W1:Y:S07]  /*0010*/  S2R R0, SR_TID.X ;  /* 0x0000000000007919 */ /* 0x000e6e0000002100 */
[----:B------:R-:W2:Y:S01]  /*0020*/  LDC.64 R2, c[0x0][0x220] ;  /* 0x00008800ff027b82 */ /* 0x000ea20000000a00 */
[----:B------:R-:W-:Y:S01]  /*0030*/  ULDC.64 UR4, c[0x0][0x208] ;  /* 0x0000820000047ab9 */ /* 0x000fe20000000a00 */
[----:B------:R-:W3:Y:S06]  /*0040*/  S2R R7, SR_CTAID.X ;  /* 0x0000000000077919 */ /* 0x000eec0000002500 */
[----:B------:R-:W4:Y:S08]  /*0050*/  LDC.64 R8, c[0x0][0x228] ;  /* 0x00008a00ff087b82 */ /* 0x000f300000000a00 */
[----:B------:R-:W5:Y:S08]  /*0060*/  LDC.64 R10, c[0x0][0x230] ;  /* 0x00008c00ff0a7b82 */ /* 0x000f700000000a00 */
[----:B------:R-:W4:Y:S01]  /*0070*/  LDC.64 R12, c[0x0][0x238] ;  /* 0x00008e00ff0c7b82 */ /* 0x000f220000000a00 */
[----:B-1----:R-:W-:-:S02]  /*0080*/  SHF.L.U32 R0, R0, 0x1, RZ ;  /* 0x0000000100007819 */ /* 0x002fc400000006ff */
[----:B---3--:R-:W-:Y:S02]  /*0090*/  SHF.R.S32.HI R5, RZ, 0x16, R7 ;  /* 0x00000016ff057819 */ /* 0x008fe40000011407 */
[----:B------:R-:W-:Y:S02]  /*00a0*/  LOP3.LUT R0, R0, 0x1fe, RZ, 0xc0, !PT ;  /* 0x000001fe00007812 */ /* 0x000fe400078ec0ff */
[----:B------:R-:W-:Y:S02]  /*00b0*/  SGXT R5, R5, 0x1 ;  /* 0x000000010505781a */ /* 0x000fe40000000200 */
[----:B------:R-:W-:Y:S02]  /*00c0*/  LEA R0, R7, R0, 0x9 ;  /* 0x0000000007007211 */ /* 0x000fe400078e48ff */
[----:B------:R-:W1:Y:S02]  /*00d0*/  LDC.64 R6, c[0x0][0x218] ;  /* 0x00008600ff067b82 */ /* 0x000e640000000a00 */
[----:B------:R-:W-:-:S04]  /*00e0*/  LEA.HI R5, R5, R0, RZ, 0xb ;  /* 0x0000000005057211 */ /* 0x000fc800078f58ff */
[----:B------:R-:W-:-:S04]  /*00f0*/  LOP3.LUT R5, R5, 0xfffff800, RZ, 0xc0, !PT ;  /* 0xfffff80005057812 */ /* 0x000fc800078ec0ff */
[----:B------:R-:W-:Y:S02]  /*0100*/  IADD3 R15, R0, -R5, RZ ;  /* 0x80000005000f7210 */ /* 0x000fe40007ffe0ff */
[----:B------:R-:W3:Y:S03]  /*0110*/  LDC.64 R4, c[0x0][0x210] ;  /* 0x00008400ff047b82 */ /* 0x000ee60000000a00 */
[----:B--2---:R-:W-:-:S06]  /*0120*/  IMAD.WIDE R2, R15, 0x4, R2 ;  /* 0x000000040f027825 */ /* 0x004fcc00078e0202 */
[----:B------:R-:W2:Y:S01]  /*0130*/  LDG.E.EL.64 R2, desc[UR4][R2.64] ;  /* 0x0000000402027981 */ /* 0x000ea2000c2e1b00 */
[----:B-1----:R-:W-:-:S04]  /*0140*/  IMAD.WIDE R6, R15, 0x4, R6 ;  /* 0x000000040f067825 */ /* 0x002fc800078e0206 */
[C---:B----4-:R-:W-:Y:S02]  /*0150*/  IMAD.WIDE R8, R15.reuse, 0x4, R8 ;  /* 0x000000040f087825 */ /* 0x050fe400078e0208 */
[----:B------:R-:W4:Y:S02]  /*0160*/  LDG.E.EL.64 R6, desc[UR4][R6.64] ;  /* 0x0000000406067981 */ /* 0x000f24000c2e1b00 */
[----:B-----5:R-:W-:Y:S02]  /*0170*/  IMAD.WIDE R10, R15, 0x4, R10 ;  /* 0x000000040f0a7825 */ /* 0x020fe400078e020a */
[----:B------:R-:W5:Y:S02]  /*0180*/  LDG.E.EL.64 R8, desc[UR4][R8.64] ;  /* 0x0000000408087981 */ /* 0x000f64000c2e1b00 */
[C---:B---3--:R-:W-:Y:S02]  /*0190*/  IMAD.WIDE R4, R0.reuse, 0x4, R4 ;  /* 0x0000000400047825 */ /* 0x048fe400078e0204 */
[----:B------:R-:W5:Y:S04]  /*01a0*/  LDG.E.EL.64 R10, desc[UR4][R10.64] ;  /* 0x000000040a0a7981 */ /* 0x000f68000c2e1b00 */
[----:B------:R-:W4:Y:S01]  /*01b0*/  LDG.E.64 R4, desc[UR4][R4.64] ;  /* 0x0000000404047981 */ /* 0x000f22000c1e1b00 */
[----:B0-----:R-:W-:-:S06]  /*01c0*/  IMAD.WIDE R12, R0, 0x4, R12 ;  /* 0x00000004000c7825 */ /* 0x001fcc00078e020c */
[----:B------:R-:W3:Y:S01]  /*01d0*/  LDG.E.64 R12, desc[UR4][R12.64] ;  /* 0x000000040c0c7981 */ /* 0x000ee2000c1e1b00 */
[----:B------:R-:W-:Y:S01]  /*01e0*/  HFMA2.MMA R16, -RZ, RZ, 1.625, 0 ;  /* 0x3e800000ff107435 */ /* 0x000fe200000001ff */
[----:B--2---:R-:W-:Y:S01]  /*01f0*/  FADD R2, R2, 9.9999997473787516356e-06 ;  /* 0x3727c5ac02027421 */ /* 0x004fe20000000000 */
[----:B------:R-:W-:-:S03]  /*0200*/  FADD R3, R3, 9.9999997473787516356e-06 ;  /* 0x3727c5ac03037421 */ /* 0x000fc60000000000 */
[----:B------:R-:W0:Y:S08]  /*0210*/  MUFU.SQRT R14, R2 ;  /* 0x00000002000e7308 */ /* 0x000e300000002000 */
[----:B------:R1:W2:Y:S01]  /*0220*/  MUFU.SQRT R15, R3 ;  /* 0x00000003000f7308 */ /* 0x0002a20000002000 */
[C---:B0-----:R-:W-:Y:S02]  /*0230*/  FSETP.GT.AND P0, PT, R14.reuse, 8.50705917302346158658e+37, PT ;  /* 0x7e8000000e00780b */ /* 0x041fe40003f04000 */
[----:B------:R-:W-:Y:S01]  /*0240*/  FSETP.GEU.AND P2, PT, R14, 1.175494350822287508e-38, PT ;  /* 0x008000000e00780b */ /* 0x000fe20003f4e000 */
[----:B-1----:R-:W0:Y:S01]  /*0250*/  LDC.64 R2, c[0x0][0x240] ;  /* 0x00009000ff027b82 */ /* 0x002e220000000a00 */
[----:B--2---:R-:W-:-:S02]  /*0260*/  FSETP.GT.AND P1, PT, R15, 8.50705917302346158658e+37, PT ;  /* 0x7e8000000f00780b */ /* 0x004fc40003f24000 */
[----:B------:R-:W-:-:S07]  /*0270*/  FSETP.GEU.AND P3, PT, R15, 1.175494350822287508e-38, PT ;  /* 0x008000000f00780b */ /* 0x000fce0003f6e000 */
[----:B------:R-:W-:-:S04]  /*0280*/  @P0 FMUL R14, R14, 0.25 ;  /* 0x3e8000000e0e0820 */ /* 0x000fc80000400000 */
[----:B------:R-:W-:Y:S01]  /*0290*/  @!P2 FMUL R14, R14, 16777216 ;  /* 0x4b8000000e0ea820 */ /* 0x000fe20000400000 */
[----:B------:R-:W-:-:S04]  /*02a0*/  @P1 FMUL R15, R15, 0.25 ;  /* 0x3e8000000f0f1820 */ /* 0x000fc80000400000 */
[----:B------:R-:W-:Y:S01]  /*02b0*/  @!P3 FMUL R15, R15, 16777216 ;  /* 0x4b8000000f0fb820 */ /* 0x000fe20000400000 */
[----:B------:R-:W1:Y:S01]  /*02c0*/  MUFU.RCP R14, R14 ;  /* 0x0000000e000e7308 */ /* 0x000e620000001000 */
[----:B------:R-:W-:-:S07]  /*02d0*/  FSEL R17, R16, 1, P0 ;  /* 0x3f80000010117808 */ /* 0x000fce0000000000 */
[----:B------:R-:W2:Y:S01]  /*02e0*/  MUFU.RCP R15, R15 ;  /* 0x0000000f000f7308 */ /* 0x000ea20000001000 */
[----:B------:R-:W-:Y:S01]  /*02f0*/  FSEL R16, R16, 1, P1 ;  /* 0x3f80000010107808 */ /* 0x000fe20000800000 */
[----:B------:R-:W-:Y:S01]  /*0300*/  @!P2 FMUL R17, R17, 16777216 ;  /* 0x4b8000001111a820 */ /* 0x000fe20000400000 */
[----:B----4-:R-:W-:-:S03]  /*0310*/  FADD R4, R4, -R6 ;  /* 0x8000000604047221 */ /* 0x010fc60000000000 */
[----:B------:R-:W-:Y:S01]  /*0320*/  @!P3 FMUL R16, R16, 16777216 ;  /* 0x4b8000001010b820 */ /* 0x000fe20000400000 */
[----:B-1----:R-:W-:Y:S01]  /*0330*/  FMUL R17, R14, R17 ;  /* 0x000000110e117220 */ /* 0x002fe20000400000 */
[----:B------:R-:W-:-:S03]  /*0340*/  FADD R5, R5, -R7 ;  /* 0x8000000705057221 */ /* 0x000fc60000000000 */
[----:B------:R-:W-:Y:S01]  /*0350*/  FMUL R17, R4, R17 ;  /* 0x0000001104117220 */ /* 0x000fe20000400000 */
[----:B--2---:R-:W-:-:S03]  /*0360*/  FMUL R16, R15, R16 ;  /* 0x000000100f107220 */ /* 0x004fc60000400000 */
[----:B-----5:R-:W-:Y:S01]  /*0370*/  FFMA R17, R8, R17, R10 ;  /* 0x0000001108117223 */ /* 0x020fe2000000000a */
[----:B------:R-:W-:-:S04]  /*0380*/  FMUL R16, R5, R16 ;  /* 0x0000001005107220 */ /* 0x000fc80000400000 */
[----:B------:R-:W-:Y:S01]  /*0390*/  FFMA R16, R9, R16, R11 ;  /* 0x0000001009107223 */ /* 0x000fe2000000000b */
[----:B---3--:R-:W-:Y:S01]  /*03a0*/  FSETP.GEU.AND P0, PT, R17, -R12, PT ;  /* 0x8000000c1100720b */ /* 0x008fe20003f0e000 */
[----:B------:R-:W-:Y:S02]  /*03b0*/  FADD R12, R12, R17 ;  /* 0x000000110c0c7221 */ /* 0x000fe40000000000 */
[----:B------:R-:W-:Y:S01]  /*03c0*/  FADD R4, R13, R16 ;  /* 0x000000100d047221 */ /* 0x000fe20000000000 */
[----:B------:R-:W-:Y:S01]  /*03d0*/  FSETP.GEU.AND P1, PT, R16, -R13, PT ;  /* 0x8000000d1000720b */ /* 0x000fe20003f2e000 */
[----:B0-----:R-:W-:Y:S01]  /*03e0*/  IMAD.WIDE R2, R0, 0x4, R2 ;  /* 0x0000000400027825 */ /* 0x001fe200078e0202 */
[----:B------:R-:W-:Y:S02]  /*03f0*/  FSEL R12, R12, RZ, P0 ;  /* 0x000000ff0c0c7208 */ /* 0x000fe40000000000 */
[----:B------:R-:W-:-:S05]  /*0400*/  FSEL R13, R4, RZ, P1 ;  /* 0x000000ff040d7208 */ /* 0x000fca0000800000 */
[----:B------:R-:W-:Y:S01]  /*0410*/  STG.E.64 desc[UR4][R2.64], R12 ;  /* 0x0000000c02007986 */ /* 0x000fe2000c101b04 */
[----:B------:R-:W-:Y:S05]  /*0420*/  EXIT ;  /* 0x000000000000794d */ /* 0x000fea0003800000 */
.L_x_0:
[----:B------:R-:W-:-:S00]  /*0430*/  BRA `(.L_x_0) ;  /* 0xfffffffc00fc7947 */ /* 0x000fc0000383ffff */
[----:B------:R-:W-:-:S00]  /*0440*/  NOP ;  /* 0x0000000000007918 */ /* 0x000fc00000000000 */
        /* <DEDUP_REMOVED lines=11> */
.L_x_1:


//--------------------- .nv.global.init           --------------------------
	.section	.nv.global.init,"aw",@progbits
.nv.global.init:
	.type		_$_str,@object
	.size		_$_str,(_$_str_$_2 - _$_str)
_$_str:
        /*0000*/ 	.byte	0x5f, 0x5f, 0x43, 0x55, 0x44, 0x41, 0x5f, 0x46, 0x54, 0x5a, 0x00
	.type		_$_str_$_2,@object
	.size		_$_str_$_2,(.L_1 - _$_str_$_2)
_$_str_$_2:
        /*000b*/ 	.byte	0x5f, 0x5f, 0x43, 0x55, 0x44, 0x41, 0x5f, 0x50, 0x52, 0x45, 0x43, 0x5f, 0x53, 0x51, 0x52, 0x54
        /*001b*/ 	.byte	0x00
.L_1:


//--------------------- .nv.constant0.triton_poi_fused__native_batch_norm_legit_no_training_add_relu_23 --------------------------
	.section	.nv.constant0.triton_poi_fused__native_batch_norm_legit_no_training_add_relu_23,"a",@progbits
	.sectionflags	@""
	.align	4
.nv.constant0.triton_poi_fused__native_batch_norm_legit_no_training_add_relu_23:
	.zero		588
